//
// Generated by NVIDIA NVVM Compiler
//
// Compiler Build ID: CL-36424714
// Cuda compilation tools, release 13.0, V13.0.88
// Based on NVVM 20.0.0
//

.version 9.0
.target sm_100
.address_size 64

	// .globl	_Z17_init_levels_pullPiii

.visible .entry _Z17_init_levels_pullPiii(
	.param .u64 .ptr .align 1 _Z17_init_levels_pullPiii_param_0,
	.param .u32 _Z17_init_levels_pullPiii_param_1,
	.param .u32 _Z17_init_levels_pullPiii_param_2
)
{
	.reg .pred 	%p<7>;
	.reg .b32 	%r<9>;
	.reg .b64 	%rd<7>;

	ld.param.u64 	%rd2, [_Z17_init_levels_pullPiii_param_0];
	ld.param.u32 	%r2, [_Z17_init_levels_pullPiii_param_1];
	ld.param.u32 	%r3, [_Z17_init_levels_pullPiii_param_2];
	cvta.to.global.u64 	%rd1, %rd2;
	mov.u32 	%r4, %ctaid.x;
	mov.u32 	%r5, %ntid.x;
	mov.u32 	%r6, %tid.x;
	mad.lo.s32 	%r1, %r4, %r5, %r6;
	setp.ge.s32 	%p1, %r1, %r2;
	@%p1 bra 	$L__BB0_2;
	mul.wide.s32 	%rd3, %r1, 4;
	add.s64 	%rd4, %rd1, %rd3;
	mov.b32 	%r7, 1061109567;
	st.global.u32 	[%rd4], %r7;
$L__BB0_2:
	setp.lt.s32 	%p2, %r3, 0;
	setp.ge.s32 	%p3, %r3, %r2;
	or.pred  	%p4, %p2, %p3;
	setp.ne.s32 	%p5, %r1, %r3;
	or.pred  	%p6, %p5, %p4;
	@%p6 bra 	$L__BB0_4;
	mul.wide.u32 	%rd5, %r3, 4;
	add.s64 	%rd6, %rd1, %rd5;
	mov.b32 	%r8, 0;
	st.global.u32 	[%rd6], %r8;
$L__BB0_4:
	ret;

}
	// .globl	_Z13_clear_bitmapPhi
.visible .entry _Z13_clear_bitmapPhi(
	.param .u64 .ptr .align 1 _Z13_clear_bitmapPhi_param_0,
	.param .u32 _Z13_clear_bitmapPhi_param_1
)
{
	.reg .pred 	%p<2>;
	.reg .b16 	%rs<2>;
	.reg .b32 	%r<6>;
	.reg .b64 	%rd<5>;

	ld.param.u64 	%rd1, [_Z13_clear_bitmapPhi_param_0];
	ld.param.u32 	%r2, [_Z13_clear_bitmapPhi_param_1];
	mov.u32 	%r3, %ctaid.x;
	mov.u32 	%r4, %ntid.x;
	mov.u32 	%r5, %tid.x;
	mad.lo.s32 	%r1, %r3, %r4, %r5;
	setp.ge.s32 	%p1, %r1, %r2;
	@%p1 bra 	$L__BB1_2;
	cvta.to.global.u64 	%rd2, %rd1;
	cvt.s64.s32 	%rd3, %r1;
	add.s64 	%rd4, %rd2, %rd3;
	mov.b16 	%rs1, 0;
	st.global.u8 	[%rd4], %rs1;
$L__BB1_2:
	ret;

}
	// .globl	_Z11_set_singlePhi
.visible .entry _Z11_set_singlePhi(
	.param .u64 .ptr .align 1 _Z11_set_singlePhi_param_0,
	.param .u32 _Z11_set_singlePhi_param_1
)
{
	.reg .pred 	%p<4>;
	.reg .b16 	%rs<2>;
	.reg .b32 	%r<5>;
	.reg .b64 	%rd<5>;

	ld.param.u64 	%rd1, [_Z11_set_singlePhi_param_0];
	ld.param.u32 	%r1, [_Z11_set_singlePhi_param_1];
	mov.u32 	%r2, %tid.x;
	mov.u32 	%r3, %ctaid.x;
	or.b32  	%r4, %r2, %r3;
	setp.ne.s32 	%p1, %r4, 0;
	setp.lt.s32 	%p2, %r1, 0;
	or.pred  	%p3, %p1, %p2;
	@%p3 bra 	$L__BB2_2;
	cvta.to.global.u64 	%rd2, %rd1;
	cvt.u64.u32 	%rd3, %r1;
	add.s64 	%rd4, %rd2, %rd3;
	mov.b16 	%rs1, 1;
	st.global.u8 	[%rd4], %rs1;
$L__BB2_2:
	ret;

}
	// .globl	_Z15bfs_pull_kernelPKiS0_PKhPhPiiiS4_
.visible .entry _Z15bfs_pull_kernelPKiS0_PKhPhPiiiS4_(
	.param .u64 .ptr .align 1 _Z15bfs_pull_kernelPKiS0_PKhPhPiiiS4__param_0,
	.param .u64 .ptr .align 1 _Z15bfs_pull_kernelPKiS0_PKhPhPiiiS4__param_1,
	.param .u64 .ptr .align 1 _Z15bfs_pull_kernelPKiS0_PKhPhPiiiS4__param_2,
	.param .u64 .ptr .align 1 _Z15bfs_pull_kernelPKiS0_PKhPhPiiiS4__param_3,
	.param .u64 .ptr .align 1 _Z15bfs_pull_kernelPKiS0_PKhPhPiiiS4__param_4,
	.param .u32 _Z15bfs_pull_kernelPKiS0_PKhPhPiiiS4__param_5,
	.param .u32 _Z15bfs_pull_kernelPKiS0_PKhPhPiiiS4__param_6,
	.param .u64 .ptr .align 1 _Z15bfs_pull_kernelPKiS0_PKhPhPiiiS4__param_7
)
{


	ret;

}


// ===== COMPILED SASS (sm_100) =====

	.target	sm_100

	.elftype	@"ET_EXEC"


//--------------------- .note.nv.tkinfo           --------------------------
	.section	.note.nv.tkinfo,"",@"SHT_NOTE"
	.sectionflags	@"SHF_NOTE_NV_TKINFO"
	.tkinfo
        /*0018*/ 	.word	0x00000002
        /*0030*/ 	.string	""
        /*0030*/ 	.string	"ptxas"
        /*0030*/ 	.string	"Cuda compilation tools, release 13.0, V13.0.88"
        /*0030*/ 	.string	"Build cuda_13.0.r13.0/compiler.36424714_0"
        /*0030*/ 	.string	"-arch sm_100 -m 64 "



//--------------------- .note.nv.cuinfo           --------------------------
	.section	.note.nv.cuinfo,"",@"SHT_NOTE"
	.sectionflags	@"SHF_NOTE_NV_CUINFO"
        /*0018*/ 	.short	0x0002
        /*001a*/ 	.short	0x0064
        /*001c*/ 	.short	0x0082
	.zero		2


//--------------------- .nv.info                  --------------------------
	.section	.nv.info,"",@"SHT_CUDA_INFO"
	.align	4


	//----- nvinfo : EIATTR_REGCOUNT
	.align		4
        /*0000*/ 	.byte	0x04, 0x2f
        /*0002*/ 	.short	(.L_1 - .L_0)
	.align		4
.L_0:
        /*0004*/ 	.word	index@(_Z17_init_levels_pullPiii)
        /*0008*/ 	.word	0x00000008


	//----- nvinfo : EIATTR_FRAME_SIZE
	.align		4
.L_1:
        /*000c*/ 	.byte	0x04, 0x11
        /*000e*/ 	.short	(.L_3 - .L_2)
	.align		4
.L_2:
        /*0010*/ 	.word	index@(_Z17_init_levels_pullPiii)
        /*0014*/ 	.word	0x00000000


	//----- nvinfo : EIATTR_REGCOUNT
	.align		4
.L_3:
        /*0018*/ 	.byte	0x04, 0x2f
        /*001a*/ 	.short	(.L_5 - .L_4)
	.align		4
.L_4:
        /*001c*/ 	.word	index@(_Z13_clear_bitmapPhi)
        /*0020*/ 	.word	0x00000006


	//----- nvinfo : EIATTR_FRAME_SIZE
	.align		4
.L_5:
        /*0024*/ 	.byte	0x04, 0x11
        /*0026*/ 	.short	(.L_7 - .L_6)
	.align		4
.L_6:
        /*0028*/ 	.word	index@(_Z13_clear_bitmapPhi)
        /*002c*/ 	.word	0x00000000


	//----- nvinfo : EIATTR_REGCOUNT
	.align		4
.L_7:
        /*0030*/ 	.byte	0x04, 0x2f
        /*0032*/ 	.short	(.L_9 - .L_8)
	.align		4
.L_8:
        /*0034*/ 	.word	index@(_Z11_set_singlePhi)
        /*0038*/ 	.word	0x00000006


	//----- nvinfo : EIATTR_FRAME_SIZE
	.align		4
.L_9:
        /*003c*/ 	.byte	0x04, 0x11
        /*003e*/ 	.short	(.L_11 - .L_10)
	.align		4
.L_10:
        /*0040*/ 	.word	index@(_Z11_set_singlePhi)
        /*0044*/ 	.word	0x00000000


	//----- nvinfo : EIATTR_REGCOUNT
	.align		4
.L_11:
        /*0048*/ 	.byte	0x04, 0x2f
        /*004a*/ 	.short	(.L_13 - .L_12)
	.align		4
.L_12:
        /*004c*/ 	.word	index@(_Z15bfs_pull_kernelPKiS0_PKhPhPiiiS4_)
        /*0050*/ 	.word	0x00000004


	//----- nvinfo : EIATTR_FRAME_SIZE
	.align		4
.L_13:
        /*0054*/ 	.byte	0x04, 0x11
        /*0056*/ 	.short	(.L_15 - .L_14)
	.align		4
.L_14:
        /*0058*/ 	.word	index@(_Z15bfs_pull_kernelPKiS0_PKhPhPiiiS4_)
        /*005c*/ 	.word	0x00000000


	//----- nvinfo : EIATTR_MIN_STACK_SIZE
	.align		4
.L_15:
        /*0060*/ 	.byte	0x04, 0x12
        /*0062*/ 	.short	(.L_17 - .L_16)
	.align		4
.L_16:
        /*0064*/ 	.word	index@(_Z15bfs_pull_kernelPKiS0_PKhPhPiiiS4_)
        /*0068*/ 	.word	0x00000000


	//----- nvinfo : EIATTR_MIN_STACK_SIZE
	.align		4
.L_17:
        /*006c*/ 	.byte	0x04, 0x12
        /*006e*/ 	.short	(.L_19 - .L_18)
	.align		4
.L_18:
        /*0070*/ 	.word	index@(_Z11_set_singlePhi)
        /*0074*/ 	.word	0x00000000


	//----- nvinfo : EIATTR_MIN_STACK_SIZE
	.align		4
.L_19:
        /*0078*/ 	.byte	0x04, 0x12
        /*007a*/ 	.short	(.L_21 - .L_20)
	.align		4
.L_20:
        /*007c*/ 	.word	index@(_Z13_clear_bitmapPhi)
        /*0080*/ 	.word	0x00000000


	//----- nvinfo : EIATTR_MIN_STACK_SIZE
	.align		4
.L_21:
        /*0084*/ 	.byte	0x04, 0x12
        /*0086*/ 	.short	(.L_23 - .L_22)
	.align		4
.L_22:
        /*0088*/ 	.word	index@(_Z17_init_levels_pullPiii)
        /*008c*/ 	.word	0x00000000
.L_23:


//--------------------- .nv.compat                --------------------------
	.section	.nv.compat,"",@"SHT_CUDA_COMPAT_INFO"
	.align	4
        /*0000*/ 	.byte	0x02, 0x09, 0x00, 0x00, 0x02, 0x02, 0x01, 0x00, 0x02, 0x05, 0x05, 0x00, 0x03, 0x07, 0x01, 0x01
        /*0010*/ 	.byte	0x02, 0x03, 0x00, 0x00, 0x02, 0x06, 0x01, 0x00, 0x04, 0x0b, 0x08, 0x00, 0x09, 0x00, 0x00, 0x00
        /*0020*/ 	.byte	0x00, 0x00, 0x00, 0x00


//--------------------- .nv.info._Z15bfs_pull_kernelPKiS0_PKhPhPiiiS4_ --------------------------
	.section	.nv.info._Z15bfs_pull_kernelPKiS0_PKhPhPiiiS4_,"",@"SHT_CUDA_INFO"
	.sectionflags	@""
	.align	4


	//----- nvinfo : EIATTR_CUDA_API_VERSION
	.align		4
        /*0000*/ 	.byte	0x04, 0x37
        /*0002*/ 	.short	(.L_25 - .L_24)
.L_24:
        /*0004*/ 	.word	0x00000082


	//----- nvinfo : EIATTR_KPARAM_INFO
	.align		4
.L_25:
        /*0008*/ 	.byte	0x04, 0x17
        /*000a*/ 	.short	(.L_27 - .L_26)
.L_26:
        /*000c*/ 	.word	0x00000000
        /*0010*/ 	.short	0x0007
        /*0012*/ 	.short	0x0030
        /*0014*/ 	.byte	0x00, 0xf5, 0x21, 0x00


	//----- nvinfo : EIATTR_KPARAM_INFO
	.align		4
.L_27:
        /*0018*/ 	.byte	0x04, 0x17
        /*001a*/ 	.short	(.L_29 - .L_28)
.L_28:
        /*001c*/ 	.word	0x00000000
        /*0020*/ 	.short	0x0006
        /*0022*/ 	.short	0x002c
        /*0024*/ 	.byte	0x00, 0xf0, 0x11, 0x00


	//----- nvinfo : EIATTR_KPARAM_INFO
	.align		4
.L_29:
        /*0028*/ 	.byte	0x04, 0x17
        /*002a*/ 	.short	(.L_31 - .L_30)
.L_30:
        /*002c*/ 	.word	0x00000000
        /*0030*/ 	.short	0x0005
        /*0032*/ 	.short	0x0028
        /*0034*/ 	.byte	0x00, 0xf0, 0x11, 0x00


	//----- nvinfo : EIATTR_KPARAM_INFO
	.align		4
.L_31:
        /*0038*/ 	.byte	0x04, 0x17
        /*003a*/ 	.short	(.L_33 - .L_32)
.L_32:
        /*003c*/ 	.word	0x00000000
        /*0040*/ 	.short	0x0004
        /*0042*/ 	.short	0x0020
        /*0044*/ 	.byte	0x00, 0xf5, 0x21, 0x00


	//----- nvinfo : EIATTR_KPARAM_INFO
	.align		4
.L_33:
        /*0048*/ 	.byte	0x04, 0x17
        /*004a*/ 	.short	(.L_35 - .L_34)
.L_34:
        /*004c*/ 	.word	0x00000000
        /*0050*/ 	.short	0x0003
        /*0052*/ 	.short	0x0018
        /*0054*/ 	.byte	0x00, 0xf5, 0x21, 0x00


	//----- nvinfo : EIATTR_KPARAM_INFO
	.align		4
.L_35:
        /*0058*/ 	.byte	0x04, 0x17
        /*005a*/ 	.short	(.L_37 - .L_36)
.L_36:
        /*005c*/ 	.word	0x00000000
        /*0060*/ 	.short	0x0002
        /*0062*/ 	.short	0x0010
        /*0064*/ 	.byte	0x00, 0xf5, 0x21, 0x00


	//----- nvinfo : EIATTR_KPARAM_INFO
	.align		4
.L_37:
        /*0068*/ 	.byte	0x04, 0x17
        /*006a*/ 	.short	(.L_39 - .L_38)
.L_38:
        /*006c*/ 	.word	0x00000000
        /*0070*/ 	.short	0x0001
        /*0072*/ 	.short	0x0008
        /*0074*/ 	.byte	0x00, 0xf5, 0x21, 0x00


	//----- nvinfo : EIATTR_KPARAM_INFO
	.align		4
.L_39:
        /*0078*/ 	.byte	0x04, 0x17
        /*007a*/ 	.short	(.L_41 - .L_40)
.L_40:
        /*007c*/ 	.word	0x00000000
        /*0080*/ 	.short	0x0000
        /*0082*/ 	.short	0x0000
        /*0084*/ 	.byte	0x00, 0xf5, 0x21, 0x00


	//----- nvinfo : EIATTR_SPARSE_MMA_MASK
	.align		4
.L_41:
        /*0088*/ 	.byte	0x03, 0x50
        /*008a*/ 	.short	0x0000


	//----- nvinfo : EIATTR_MAXREG_COUNT
	.align		4
        /*008c*/ 	.byte	0x03, 0x1b
        /*008e*/ 	.short	0x00ff


	//----- nvinfo : EIATTR_MERCURY_ISA_VERSION
	.align		4
        /*0090*/ 	.byte	0x03, 0x5f
        /*0092*/ 	.short	0x0101


	//----- nvinfo : EIATTR_VRC_CTA_INIT_COUNT
	.align		4
        /*0094*/ 	.byte	0x02, 0x4a
	.zero		1
	.zero		1


	//----- nvinfo : EIATTR_EXIT_INSTR_OFFSETS
	.align		4
        /*0098*/ 	.byte	0x04, 0x1c
        /*009a*/ 	.short	(.L_43 - .L_42)


	//   ....[0]....
.L_42:
        /*009c*/ 	.word	0x00000010


	//----- nvinfo : EIATTR_CBANK_PARAM_SIZE
	.align		4
.L_43:
        /*00a0*/ 	.byte	0x03, 0x19
        /*00a2*/ 	.short	0x0038


	//----- nvinfo : EIATTR_PARAM_CBANK
	.align		4
        /*00a4*/ 	.byte	0x04, 0x0a
        /*00a6*/ 	.short	(.L_45 - .L_44)
	.align		4
.L_44:
        /*00a8*/ 	.word	index@(.nv.constant0._Z15bfs_pull_kernelPKiS0_PKhPhPiiiS4_)
        /*00ac*/ 	.short	0x0380
        /*00ae*/ 	.short	0x0038


	//----- nvinfo : EIATTR_SW_WAR
	.align		4
.L_45:
        /*00b0*/ 	.byte	0x04, 0x36
        /*00b2*/ 	.short	(.L_47 - .L_46)
.L_46:
        /*00b4*/ 	.word	0x00000008
.L_47:


//--------------------- .nv.info._Z11_set_singlePhi --------------------------
	.section	.nv.info._Z11_set_singlePhi,"",@"SHT_CUDA_INFO"
	.sectionflags	@""
	.align	4


	//----- nvinfo : EIATTR_CUDA_API_VERSION
	.align		4
        /*0000*/ 	.byte	0x04, 0x37
        /*0002*/ 	.short	(.L_49 - .L_48)
.L_48:
        /*0004*/ 	.word	0x00000082


	//----- nvinfo : EIATTR_KPARAM_INFO
	.align		4
.L_49:
        /*0008*/ 	.byte	0x04, 0x17
        /*000a*/ 	.short	(.L_51 - .L_50)
.L_50:
        /*000c*/ 	.word	0x00000000
        /*0010*/ 	.short	0x0001
        /*0012*/ 	.short	0x0008
        /*0014*/ 	.byte	0x00, 0xf0, 0x11, 0x00


	//----- nvinfo : EIATTR_KPARAM_INFO
	.align		4
.L_51:
        /*0018*/ 	.byte	0x04, 0x17
        /*001a*/ 	.short	(.L_53 - .L_52)
.L_52:
        /*001c*/ 	.word	0x00000000
        /*0020*/ 	.short	0x0000
        /*0022*/ 	.short	0x0000
        /*0024*/ 	.byte	0x00, 0xf5, 0x21, 0x00


	//----- nvinfo : EIATTR_SPARSE_MMA_MASK
	.align		4
.L_53:
        /*0028*/ 	.byte	0x03, 0x50
        /*002a*/ 	.short	0x0000


	//----- nvinfo : EIATTR_MAXREG_COUNT
	.align		4
        /*002c*/ 	.byte	0x03, 0x1b
        /*002e*/ 	.short	0x00ff


	//----- nvinfo : EIATTR_MERCURY_ISA_VERSION
	.align		4
        /*0030*/ 	.byte	0x03, 0x5f
        /*0032*/ 	.short	0x0101


	//----- nvinfo : EIATTR_VRC_CTA_INIT_COUNT
	.align		4
        /*0034*/ 	.byte	0x02, 0x4a
	.zero		1
	.zero		1


	//----- nvinfo : EIATTR_EXIT_INSTR_OFFSETS
	.align		4
        /*0038*/ 	.byte	0x04, 0x1c
        /*003a*/ 	.short	(.L_55 - .L_54)


	//   ....[0]....
.L_54:
        /*003c*/ 	.word	0x00000060


	//   ....[1]....
        /*0040*/ 	.word	0x000000f0


	//----- nvinfo : EIATTR_CBANK_PARAM_SIZE
	.align		4
.L_55:
        /*0044*/ 	.byte	0x03, 0x19
        /*0046*/ 	.short	0x000c


	//----- nvinfo : EIATTR_PARAM_CBANK
	.align		4
        /*0048*/ 	.byte	0x04, 0x0a
        /*004a*/ 	.short	(.L_57 - .L_56)
	.align		4
.L_56:
        /*004c*/ 	.word	index@(.nv.constant0._Z11_set_singlePhi)
        /*0050*/ 	.short	0x0380
        /*0052*/ 	.short	0x000c


	//----- nvinfo : EIATTR_SW_WAR
	.align		4
.L_57:
        /*0054*/ 	.byte	0x04, 0x36
        /*0056*/ 	.short	(.L_59 - .L_58)
.L_58:
        /*0058*/ 	.word	0x00000008
.L_59:


//--------------------- .nv.info._Z13_clear_bitmapPhi --------------------------
	.section	.nv.info._Z13_clear_bitmapPhi,"",@"SHT_CUDA_INFO"
	.sectionflags	@""
	.align	4


	//----- nvinfo : EIATTR_CUDA_API_VERSION
	.align		4
        /*0000*/ 	.byte	0x04, 0x37
        /*0002*/ 	.short	(.L_61 - .L_60)
.L_60:
        /*0004*/ 	.word	0x00000082


	//----- nvinfo : EIATTR_KPARAM_INFO
	.align		4
.L_61:
        /*0008*/ 	.byte	0x04, 0x17
        /*000a*/ 	.short	(.L_63 - .L_62)
.L_62:
        /*000c*/ 	.word	0x00000000
        /*0010*/ 	.short	0x0001
        /*0012*/ 	.short	0x0008
        /*0014*/ 	.byte	0x00, 0xf0, 0x11, 0x00


	//----- nvinfo : EIATTR_KPARAM_INFO
	.align		4
.L_63:
        /*0018*/ 	.byte	0x04, 0x17
        /*001a*/ 	.short	(.L_65 - .L_64)
.L_64:
        /*001c*/ 	.word	0x00000000
        /*0020*/ 	.short	0x0000
        /*0022*/ 	.short	0x0000
        /*0024*/ 	.byte	0x00, 0xf5, 0x21, 0x00


	//----- nvinfo : EIATTR_SPARSE_MMA_MASK
	.align		4
.L_65:
        /*0028*/ 	.byte	0x03, 0x50
        /*002a*/ 	.short	0x0000


	//----- nvinfo : EIATTR_MAXREG_COUNT
	.align		4
        /*002c*/ 	.byte	0x03, 0x1b
        /*002e*/ 	.short	0x00ff


	//----- nvinfo : EIATTR_MERCURY_ISA_VERSION
	.align		4
        /*0030*/ 	.byte	0x03, 0x5f
        /*0032*/ 	.short	0x0101


	//----- nvinfo : EIATTR_VRC_CTA_INIT_COUNT
	.align		4
        /*0034*/ 	.byte	0x02, 0x4a
	.zero		1
	.zero		1


	//----- nvinfo : EIATTR_EXIT_INSTR_OFFSETS
	.align		4
        /*0038*/ 	.byte	0x04, 0x1c
        /*003a*/ 	.short	(.L_67 - .L_66)


	//   ....[0]....
.L_66:
        /*003c*/ 	.word	0x00000070


	//   ....[1]....
        /*0040*/ 	.word	0x000000d0


	//----- nvinfo : EIATTR_CBANK_PARAM_SIZE
	.align		4
.L_67:
        /*0044*/ 	.byte	0x03, 0x19
        /*0046*/ 	.short	0x000c


	//----- nvinfo : EIATTR_PARAM_CBANK
	.align		4
        /*0048*/ 	.byte	0x04, 0x0a
        /*004a*/ 	.short	(.L_69 - .L_68)
	.align		4
.L_68:
        /*004c*/ 	.word	index@(.nv.constant0._Z13_clear_bitmapPhi)
        /*0050*/ 	.short	0x0380
        /*0052*/ 	.short	0x000c


	//----- nvinfo : EIATTR_SW_WAR
	.align		4
.L_69:
        /*0054*/ 	.byte	0x04, 0x36
        /*0056*/ 	.short	(.L_71 - .L_70)
.L_70:
        /*0058*/ 	.word	0x00000008
.L_71:


//--------------------- .nv.info._Z17_init_levels_pullPiii --------------------------
	.section	.nv.info._Z17_init_levels_pullPiii,"",@"SHT_CUDA_INFO"
	.sectionflags	@""
	.align	4


	//----- nvinfo : EIATTR_CUDA_API_VERSION
	.align		4
        /*0000*/ 	.byte	0x04, 0x37
        /*0002*/ 	.short	(.L_73 - .L_72)
.L_72:
        /*0004*/ 	.word	0x00000082


	//----- nvinfo : EIATTR_KPARAM_INFO
	.align		4
.L_73:
        /*0008*/ 	.byte	0x04, 0x17
        /*000a*/ 	.short	(.L_75 - .L_74)
.L_74:
        /*000c*/ 	.word	0x00000000
        /*0010*/ 	.short	0x0002
        /*0012*/ 	.short	0x000c
        /*0014*/ 	.byte	0x00, 0xf0, 0x11, 0x00


	//----- nvinfo : EIATTR_KPARAM_INFO
	.align		4
.L_75:
        /*0018*/ 	.byte	0x04, 0x17
        /*001a*/ 	.short	(.L_77 - .L_76)
.L_76:
        /*001c*/ 	.word	0x00000000
        /*0020*/ 	.short	0x0001
        /*0022*/ 	.short	0x0008
        /*0024*/ 	.byte	0x00, 0xf0, 0x11, 0x00


	//----- nvinfo : EIATTR_KPARAM_INFO
	.align		4
.L_77:
        /*0028*/ 	.byte	0x04, 0x17
        /*002a*/ 	.short	(.L_79 - .L_78)
.L_78:
        /*002c*/ 	.word	0x00000000
        /*0030*/ 	.short	0x0000
        /*0032*/ 	.short	0x0000
        /*0034*/ 	.byte	0x00, 0xf5, 0x21, 0x00


	//----- nvinfo : EIATTR_SPARSE_MMA_MASK
	.align		4
.L_79:
        /*0038*/ 	.byte	0x03, 0x50
        /*003a*/ 	.short	0x0000


	//----- nvinfo : EIATTR_MAXREG_COUNT
	.align		4
        /*003c*/ 	.byte	0x03, 0x1b
        /*003e*/ 	.short	0x00ff


	//----- nvinfo : EIATTR_MERCURY_ISA_VERSION
	.align		4
        /*0040*/ 	.byte	0x03, 0x5f
        /*0042*/ 	.short	0x0101


	//----- nvinfo : EIATTR_VRC_CTA_INIT_COUNT
	.align		4
        /*0044*/ 	.byte	0x02, 0x4a
	.zero		1
	.zero		1


	//----- nvinfo : EIATTR_EXIT_INSTR_OFFSETS
	.align		4
        /*0048*/ 	.byte	0x04, 0x1c
        /*004a*/ 	.short	(.L_81 - .L_80)


	//   ....[0]....
.L_80:
        /*004c*/ 	.word	0x00000100


	//   ....[1]....
        /*0050*/ 	.word	0x00000140


	//----- nvinfo : EIATTR_CBANK_PARAM_SIZE
	.align		4
.L_81:
        /*0054*/ 	.byte	0x03, 0x19
        /*0056*/ 	.short	0x0010


	//----- nvinfo : EIATTR_PARAM_CBANK
	.align		4
        /*0058*/ 	.byte	0x04, 0x0a
        /*005a*/ 	.short	(.L_83 - .L_82)
	.align		4
.L_82:
        /*005c*/ 	.word	index@(.nv.constant0._Z17_init_levels_pullPiii)
        /*0060*/ 	.short	0x0380
        /*0062*/ 	.short	0x0010


	//----- nvinfo : EIATTR_SW_WAR
	.align		4
.L_83:
        /*0064*/ 	.byte	0x04, 0x36
        /*0066*/ 	.short	(.L_85 - .L_84)
.L_84:
        /*0068*/ 	.word	0x00000008
.L_85:


//--------------------- .nv.callgraph             --------------------------
	.section	.nv.callgraph,"",@"SHT_CUDA_CALLGRAPH"
	.align	4
	.sectionentsize	8
	.align		4
        /*0000*/ 	.word	0x00000000
	.align		4
        /*0004*/ 	.word	0xffffffff
	.align		4
        /*0008*/ 	.word	0x00000000
	.align		4
        /*000c*/ 	.word	0xfffffffe
	.align		4
        /*0010*/ 	.word	0x00000000
	.align		4
        /*0014*/ 	.word	0xfffffffd
	.align		4
        /*0018*/ 	.word	0x00000000
	.align		4
        /*001c*/ 	.word	0xfffffffc


//--------------------- .text._Z15bfs_pull_kernelPKiS0_PKhPhPiiiS4_ --------------------------
	.section	.text._Z15bfs_pull_kernelPKiS0_PKhPhPiiiS4_,"ax",@progbits
	.align	128
        .global         _Z15bfs_pull_kernelPKiS0_PKhPhPiiiS4_
        .type           _Z15bfs_pull_kernelPKiS0_PKhPhPiiiS4_,@function
        .size           _Z15bfs_pull_kernelPKiS0_PKhPhPiiiS4_,(.L_x_4 - _Z15bfs_pull_kernelPKiS0_PKhPhPiiiS4_)
        .other          _Z15bfs_pull_kernelPKiS0_PKhPhPiiiS4_,@"STO_CUDA_ENTRY STV_DEFAULT"
_Z15bfs_pull_kernelPKiS0_PKhPhPiiiS4_:
.text._Z15bfs_pull_kernelPKiS0_PKhPhPiiiS4_:
[----:B------:R-:W-:Y:S01]  /*0000*/  LDC R1, c[0x0][0x37c] ;  /* 0x0000df00ff017b82 */ /* 0x000fe20000000800 */
[----:B------:R-:W-:Y:S05]  /*0010*/  EXIT ;  /* 0x000000000000794d */ /* 0x000fea0003800000 */
.L_x_0:
[----:B------:R-:W-:-:S00]  /*0020*/  BRA `(.L_x_0) ;  /* 0xfffffffc00fc7947 */ /* 0x000fc0000383ffff */
[----:B------:R-:W-:-:S00]  /*0030*/  NOP ;  /* 0x0000000000007918 */ /* 0x000fc00000000000 */
        /* <DEDUP_REMOVED lines=12> */
.L_x_4:


//--------------------- .text._Z11_set_singlePhi  --------------------------
	.section	.text._Z11_set_singlePhi,"ax",@progbits
	.align	128
        .global         _Z11_set_singlePhi
        .type           _Z11_set_singlePhi,@function
        .size           _Z11_set_singlePhi,(.L_x_5 - _Z11_set_singlePhi)
        .other          _Z11_set_singlePhi,@"STO_CUDA_ENTRY STV_DEFAULT"
_Z11_set_singlePhi:
.text._Z11_set_singlePhi:
[----:B------:R-:W-:Y:S01]  /*0000*/  LDC R1, c[0x0][0x37c] ;  /* 0x0000df00ff017b82 */ /* 0x000fe20000000800 */
[----:B------:R-:W0:Y:S07]  /*0010*/  S2R R0, SR_TID.X ;  /* 0x0000000000007919 */ /* 0x000e2e0000002100 */
[----:B------:R-:W0:Y:S01]  /*0020*/  S2UR UR4, SR_CTAID.X ;  /* 0x00000000000479c3 */ /* 0x000e220000002500 */
[----:B------:R-:W1:Y:S01]  /*0030*/  LDCU UR8, c[0x0][0x388] ;  /* 0x00007100ff0877ac */ /* 0x000e620008000800 */
[----:B0-----:R-:W-:-:S04]  /*0040*/  LOP3.LUT P0, RZ, R0, UR4, RZ, 0xfc, !PT ;  /* 0x0000000400ff7c12 */ /* 0x001fc8000f80fcff */
[----:B-1----:R-:W-:-:S13]  /*0050*/  ISETP.GT.OR P0, PT, RZ, UR8, P0 ;  /* 0x00000008ff007c0c */ /* 0x002fda0008704670 */
[----:B------:R-:W-:Y:S05]  /*0060*/  @P0 EXIT ;  /* 0x000000000000094d */ /* 0x000fea0003800000 */
[----:B------:R-:W0:Y:S01]  /*0070*/  LDCU.64 UR4, c[0x0][0x380] ;  /* 0x00007000ff0477ac */ /* 0x000e220008000a00 */
[----:B------:R-:W-:Y:S01]  /*0080*/  IMAD.MOV.U32 R0, RZ, RZ, 0x1 ;  /* 0x00000001ff007424 */ /* 0x000fe200078e00ff */
[----:B------:R-:W1:Y:S01]  /*0090*/  LDCU.64 UR6, c[0x0][0x358] ;  /* 0x00006b00ff0677ac */ /* 0x000e620008000a00 */
[----:B0-----:R-:W-:-:S04]  /*00a0*/  UIADD3 UR4, UP0, UPT, UR8, UR4, URZ ;  /* 0x0000000408047290 */ /* 0x001fc8000ff1e0ff */
[----:B------:R-:W-:Y:S02]  /*00b0*/  UIADD3.X UR5, UPT, UPT, URZ, UR5, URZ, UP0, !UPT ;  /* 0x00000005ff057290 */ /* 0x000fe400087fe4ff */
[----:B------:R-:W-:-:S04]  /*00c0*/  MOV R2, UR4 ;  /* 0x0000000400027c02 */ /* 0x000fc80008000f00 */
[----:B------:R-:W-:-:S05]  /*00d0*/  IMAD.U32 R3, RZ, RZ, UR5 ;  /* 0x00000005ff037e24 */ /* 0x000fca000f8e00ff */
[----:B-1----:R-:W-:Y:S01]  /*00e0*/  STG.E.U8 desc[UR6][R2.64], R0 ;  /* 0x0000000002007986 */ /* 0x002fe2000c101106 */
[----:B------:R-:W-:Y:S05]  /*00f0*/  EXIT ;  /* 0x000000000000794d */ /* 0x000fea0003800000 */
.L_x_1:
        /* <DEDUP_REMOVED lines=16> */
.L_x_5:


//--------------------- .text._Z13_clear_bitmapPhi --------------------------
	.section	.text._Z13_clear_bitmapPhi,"ax",@progbits
	.align	128
        .global         _Z13_clear_bitmapPhi
        .type           _Z13_clear_bitmapPhi,@function
        .size           _Z13_clear_bitmapPhi,(.L_x_6 - _Z13_clear_bitmapPhi)
        .other          _Z13_clear_bitmapPhi,@"STO_CUDA_ENTRY STV_DEFAULT"
_Z13_clear_bitmapPhi:
.text._Z13_clear_bitmapPhi:
[----:B------:R-:W-:Y:S01]  /*0000*/  LDC R1, c[0x0][0x37c] ;  /* 0x0000df00ff017b82 */ /* 0x000fe20000000800 */
[----:B------:R-:W0:Y:S07]  /*0010*/  S2R R3, SR_TID.X ;  /* 0x0000000000037919 */ /* 0x000e2e0000002100 */
[----:B------:R-:W0:Y:S01]  /*0020*/  S2UR UR4, SR_CTAID.X ;  /* 0x00000000000479c3 */ /* 0x000e220000002500 */
[----:B------:R-:W1:Y:S07]  /*0030*/  LDCU UR5, c[0x0][0x388] ;  /* 0x00007100ff0577ac */ /* 0x000e6e0008000800 */
[----:B------:R-:W0:Y:S02]  /*0040*/  LDC R0, c[0x0][0x360] ;  /* 0x0000d800ff007b82 */ /* 0x000e240000000800 */
[----:B0-----:R-:W-:-:S05]  /*0050*/  IMAD R0, R0, UR4, R3 ;  /* 0x0000000400007c24 */ /* 0x001fca000f8e0203 */
[----:B-1----:R-:W-:-:S13]  /*0060*/  ISETP.GE.AND P0, PT, R0, UR5, PT ;  /* 0x0000000500007c0c */ /* 0x002fda000bf06270 */
[----:B------:R-:W-:Y:S05]  /*0070*/  @P0 EXIT ;  /* 0x000000000000094d */ /* 0x000fea0003800000 */
[----:B------:R-:W0:Y:S01]  /*0080*/  LDCU.64 UR6, c[0x0][0x380] ;  /* 0x00007000ff0677ac */ /* 0x000e220008000a00 */
[----:B------:R-:W1:Y:S01]  /*0090*/  LDCU.64 UR4, c[0x0][0x358] ;  /* 0x00006b00ff0477ac */ /* 0x000e620008000a00 */
[----:B0-----:R-:W-:-:S04]  /*00a0*/  IADD3 R2, P0, PT, R0, UR6, RZ ;  /* 0x0000000600027c10 */ /* 0x001fc8000ff1e0ff */
[----:B------:R-:W-:-:S05]  /*00b0*/  LEA.HI.X.SX32 R3, R0, UR7, 0x1, P0 ;  /* 0x0000000700037c11 */ /* 0x000fca00080f0eff */
[----:B-1----:R-:W-:Y:S01]  /*00c0*/  STG.E.U8 desc[UR4][R2.64], RZ ;  /* 0x000000ff02007986 */ /* 0x002fe2000c101104 */
[----:B------:R-:W-:Y:S05]  /*00d0*/  EXIT ;  /* 0x000000000000794d */ /* 0x000fea0003800000 */
.L_x_2:
        /* <DEDUP_REMOVED lines=10> */
.L_x_6:


//--------------------- .text._Z17_init_levels_pullPiii --------------------------
	.section	.text._Z17_init_levels_pullPiii,"ax",@progbits
	.align	128
        .global         _Z17_init_levels_pullPiii
        .type           _Z17_init_levels_pullPiii,@function
        .size           _Z17_init_levels_pullPiii,(.L_x_7 - _Z17_init_levels_pullPiii)
        .other          _Z17_init_levels_pullPiii,@"STO_CUDA_ENTRY STV_DEFAULT"
_Z17_init_levels_pullPiii:
.text._Z17_init_levels_pullPiii:
[----:B------:R-:W-:Y:S01]  /*0000*/  LDC R1, c[0x0][0x37c] ;  /* 0x0000df00ff017b82 */ /* 0x000fe20000000800 */
[----:B------:R-:W0:Y:S07]  /*0010*/  S2R R0, SR_TID.X ;  /* 0x0000000000007919 */ /* 0x000e2e0000002100 */
[----:B------:R-:W0:Y:S01]  /*0020*/  S2UR UR4, SR_CTAID.X ;  /* 0x00000000000479c3 */ /* 0x000e220000002500 */
[----:B------:R-:W1:Y:S07]  /*0030*/  LDCU UR6, c[0x0][0x388] ;  /* 0x00007100ff0677ac */ /* 0x000e6e0008000800 */
[----:B------:R-:W0:Y:S02]  /*0040*/  LDC R5, c[0x0][0x360] ;  /* 0x0000d800ff057b82 */ /* 0x000e240000000800 */
[----:B0-----:R-:W-:Y:S01]  /*0050*/  IMAD R5, R5, UR4, R0 ;  /* 0x0000000405057c24 */ /* 0x001fe2000f8e0200 */
[----:B------:R-:W0:Y:S05]  /*0060*/  LDCU.64 UR4, c[0x0][0x358] ;  /* 0x00006b00ff0477ac */ /* 0x000e2a0008000a00 */
[----:B------:R-:W2:Y:S01]  /*0070*/  LDC R0, c[0x0][0x38c] ;  /* 0x0000e300ff007b82 */ /* 0x000ea20000000800 */
[----:B-1----:R-:W-:-:S13]  /*0080*/  ISETP.GE.AND P1, PT, R5, UR6, PT ;  /* 0x0000000605007c0c */ /* 0x002fda000bf26270 */
[----:B------:R-:W1:Y:S01]  /*0090*/  @!P1 LDC.64 R2, c[0x0][0x380] ;  /* 0x0000e000ff029b82 */ /* 0x000e620000000a00 */
[----:B--2---:R-:W-:-:S04]  /*00a0*/  ISETP.GE.AND P0, PT, R0, UR6, PT ;  /* 0x0000000600007c0c */ /* 0x004fc8000bf06270 */
[----:B------:R-:W-:-:S04]  /*00b0*/  ISETP.LT.OR P0, PT, R0, RZ, P0 ;  /* 0x000000ff0000720c */ /* 0x000fc80000701670 */
[C---:B------:R-:W-:Y:S01]  /*00c0*/  ISETP.NE.OR P0, PT, R5.reuse, R0, P0 ;  /* 0x000000000500720c */ /* 0x040fe20000705670 */
[----:B-1----:R-:W-:Y:S01]  /*00d0*/  @!P1 IMAD.WIDE R2, R5, 0x4, R2 ;  /* 0x0000000405029825 */ /* 0x002fe200078e0202 */
[----:B------:R-:W-:-:S05]  /*00e0*/  @!P1 MOV R5, 0x3f3f3f3f ;  /* 0x3f3f3f3f00059802 */ /* 0x000fca0000000f00 */
[----:B0-----:R0:W-:Y:S06]  /*00f0*/  @!P1 STG.E desc[UR4][R2.64], R5 ;  /* 0x0000000502009986 */ /* 0x0011ec000c101904 */
[----:B------:R-:W-:Y:S05]  /*0100*/  @P0 EXIT ;  /* 0x000000000000094d */ /* 0x000fea0003800000 */
[----:B0-----:R-:W0:Y:S02]  /*0110*/  LDC.64 R2, c[0x0][0x380] ;  /* 0x0000e000ff027b82 */ /* 0x001e240000000a00 */
[----:B0-----:R-:W-:-:S05]  /*0120*/  IMAD.WIDE.U32 R2, R0, 0x4, R2 ;  /* 0x0000000400027825 */ /* 0x001fca00078e0002 */
[----:B------:R-:W-:Y:S01]  /*0130*/  STG.E desc[UR4][R2.64], RZ ;  /* 0x000000ff02007986 */ /* 0x000fe2000c101904 */
[----:B------:R-:W-:Y:S05]  /*0140*/  EXIT ;  /* 0x000000000000794d */ /* 0x000fea0003800000 */
.L_x_3:
        /* <DEDUP_REMOVED lines=11> */
.L_x_7:


//--------------------- .nv.shared.reserved.0     --------------------------
	.section	.nv.shared.reserved.0,"aw",@nobits
	.weak		__nv_reservedSMEM_offset_0_alias
	.size		__nv_reservedSMEM_offset_0_alias, 0, 64
	.other		__nv_reservedSMEM_offset_0_alias,@"STO_CUDA_RESERVED_SHARED STV_DEFAULT"
__nv_reservedSMEM_offset_0_alias:
	.zero		0
	.zero		64


//--------------------- .nv.constant0._Z15bfs_pull_kernelPKiS0_PKhPhPiiiS4_ --------------------------
	.section	.nv.constant0._Z15bfs_pull_kernelPKiS0_PKhPhPiiiS4_,"a",@progbits
	.sectionflags	@""
	.align	4
.nv.constant0._Z15bfs_pull_kernelPKiS0_PKhPhPiiiS4_:
	.zero		952


//--------------------- .nv.constant0._Z11_set_singlePhi --------------------------
	.section	.nv.constant0._Z11_set_singlePhi,"a",@progbits
	.sectionflags	@""
	.align	4
.nv.constant0._Z11_set_singlePhi:
	.zero		908


//--------------------- .nv.constant0._Z13_clear_bitmapPhi --------------------------
	.section	.nv.constant0._Z13_clear_bitmapPhi,"a",@progbits
	.sectionflags	@""
	.align	4
.nv.constant0._Z13_clear_bitmapPhi:
	.zero		908


//--------------------- .nv.constant0._Z17_init_levels_pullPiii --------------------------
	.section	.nv.constant0._Z17_init_levels_pullPiii,"a",@progbits
	.sectionflags	@""
	.align	4
.nv.constant0._Z17_init_levels_pullPiii:
	.zero		912


//--------------------- SYMBOLS --------------------------

	.type		.nv.reservedSmem.offset0,@object
	.size		.nv.reservedSmem.offset0,0x4
